//
// Generated by NVIDIA NVVM Compiler
//
// Compiler Build ID: CL-36424714
// Cuda compilation tools, release 13.0, V13.0.88
// Based on NVVM 20.0.0
//

.version 9.0
.target sm_100
.address_size 64

	// .globl	convolveVertically

.visible .entry convolveVertically(
	.param .u32 convolveVertically_param_0,
	.param .u32 convolveVertically_param_1,
	.param .u64 .ptr .align 1 convolveVertically_param_2,
	.param .u64 .ptr .align 1 convolveVertically_param_3
)
{
	.reg .pred 	%p<7>;
	.reg .b32 	%r<24>;
	.reg .b32 	%f<16>;
	.reg .b64 	%rd<19>;
	.reg .b64 	%fd<4>;

	ld.param.u32 	%r8, [convolveVertically_param_0];
	ld.param.u32 	%r7, [convolveVertically_param_1];
	ld.param.u64 	%rd3, [convolveVertically_param_2];
	ld.param.u64 	%rd4, [convolveVertically_param_3];
	cvta.to.global.u64 	%rd1, %rd4;
	mov.u32 	%r9, %tid.y;
	mov.u32 	%r10, %ctaid.y;
	mov.u32 	%r11, %ntid.y;
	mad.lo.s32 	%r12, %r10, %r11, %r9;
	mov.u32 	%r13, %tid.x;
	mov.u32 	%r14, %ctaid.x;
	mov.u32 	%r15, %ntid.x;
	mad.lo.s32 	%r2, %r14, %r15, %r13;
	setp.ge.s32 	%p1, %r2, %r7;
	setp.ge.s32 	%p2, %r12, %r8;
	or.pred  	%p3, %p1, %p2;
	@%p3 bra 	$L__BB0_8;
	cvta.to.global.u64 	%rd5, %rd3;
	mul.lo.s32 	%r3, %r7, %r12;
	add.s32 	%r4, %r3, %r2;
	mul.wide.s32 	%rd6, %r4, 4;
	add.s64 	%rd2, %rd5, %rd6;
	ld.global.f32 	%f15, [%rd2];
	setp.ne.s32 	%p4, %r12, 0;
	@%p4 bra 	$L__BB0_3;
	add.s32 	%r23, %r7, %r2;
	mul.wide.s32 	%rd15, %r23, 4;
	add.s64 	%rd16, %rd1, %rd15;
	ld.global.f32 	%f12, [%rd16];
	mul.wide.s32 	%rd17, %r2, 4;
	add.s64 	%rd18, %rd1, %rd17;
	ld.global.f32 	%f13, [%rd18];
	sub.f32 	%f14, %f12, %f13;
	add.f32 	%f15, %f15, %f14;
	bra.uni 	$L__BB0_7;
$L__BB0_3:
	add.s32 	%r5, %r8, -1;
	setp.ne.s32 	%p5, %r12, %r5;
	@%p5 bra 	$L__BB0_5;
	add.s64 	%rd12, %rd1, %rd6;
	ld.global.f32 	%f9, [%rd12];
	sub.s32 	%r21, %r3, %r7;
	add.s32 	%r22, %r21, %r2;
	mul.wide.s32 	%rd13, %r22, 4;
	add.s64 	%rd14, %rd1, %rd13;
	ld.global.f32 	%f10, [%rd14];
	sub.f32 	%f11, %f9, %f10;
	add.f32 	%f15, %f15, %f11;
	bra.uni 	$L__BB0_7;
$L__BB0_5:
	setp.ge.u32 	%p6, %r12, %r5;
	@%p6 bra 	$L__BB0_7;
	add.s32 	%r16, %r3, %r7;
	add.s32 	%r17, %r4, %r7;
	mul.wide.s32 	%rd7, %r17, 4;
	add.s64 	%rd8, %rd1, %rd7;
	ld.global.f32 	%f6, [%rd8];
	shl.b32 	%r18, %r7, 1;
	sub.s32 	%r19, %r16, %r18;
	add.s32 	%r20, %r19, %r2;
	mul.wide.s32 	%rd9, %r20, 4;
	add.s64 	%rd10, %rd1, %rd9;
	ld.global.f32 	%f7, [%rd10];
	sub.f32 	%f8, %f6, %f7;
	cvt.f64.f32 	%fd1, %f8;
	cvt.f64.f32 	%fd2, %f15;
	fma.rn.f64 	%fd3, %fd1, 0d3FE0000000000000, %fd2;
	cvt.rn.f32.f64 	%f15, %fd3;
$L__BB0_7:
	st.global.f32 	[%rd2], %f15;
$L__BB0_8:
	ret;

}
	// .globl	convolveHorizontally
.visible .entry convolveHorizontally(
	.param .u32 convolveHorizontally_param_0,
	.param .u32 convolveHorizontally_param_1,
	.param .u64 .ptr .align 1 convolveHorizontally_param_2,
	.param .u64 .ptr .align 1 convolveHorizontally_param_3
)
{
	.reg .pred 	%p<9>;
	.reg .b32 	%r<14>;
	.reg .b32 	%f<16>;
	.reg .b64 	%rd<13>;
	.reg .b64 	%fd<4>;

	ld.param.u32 	%r7, [convolveHorizontally_param_0];
	ld.param.u32 	%r6, [convolveHorizontally_param_1];
	ld.param.u64 	%rd3, [convolveHorizontally_param_2];
	ld.param.u64 	%rd4, [convolveHorizontally_param_3];
	cvta.to.global.u64 	%rd1, %rd4;
	mov.u32 	%r8, %tid.y;
	mov.u32 	%r9, %ctaid.y;
	mov.u32 	%r10, %ntid.y;
	mad.lo.s32 	%r1, %r9, %r10, %r8;
	mov.u32 	%r11, %tid.x;
	mov.u32 	%r12, %ctaid.x;
	mov.u32 	%r13, %ntid.x;
	mad.lo.s32 	%r2, %r12, %r13, %r11;
	setp.ge.s32 	%p1, %r1, %r7;
	setp.ge.s32 	%p2, %r2, %r6;
	or.pred  	%p3, %p1, %p2;
	@%p3 bra 	$L__BB1_8;
	cvta.to.global.u64 	%rd5, %rd3;
	mul.lo.s32 	%r3, %r6, %r1;
	add.s32 	%r4, %r3, %r2;
	mul.wide.s32 	%rd6, %r4, 4;
	add.s64 	%rd2, %rd5, %rd6;
	ld.global.f32 	%f15, [%rd2];
	setp.ne.s32 	%p4, %r2, 0;
	@%p4 bra 	$L__BB1_3;
	mul.wide.s32 	%rd11, %r3, 4;
	add.s64 	%rd12, %rd1, %rd11;
	ld.global.f32 	%f12, [%rd12+4];
	ld.global.f32 	%f13, [%rd12];
	sub.f32 	%f14, %f12, %f13;
	add.f32 	%f15, %f15, %f14;
	bra.uni 	$L__BB1_7;
$L__BB1_3:
	add.s32 	%r5, %r6, -1;
	setp.ne.s32 	%p5, %r2, %r5;
	@%p5 bra 	$L__BB1_5;
	add.s64 	%rd10, %rd1, %rd6;
	ld.global.f32 	%f9, [%rd10];
	ld.global.f32 	%f10, [%rd10+-4];
	sub.f32 	%f11, %f9, %f10;
	add.f32 	%f15, %f15, %f11;
	bra.uni 	$L__BB1_7;
$L__BB1_5:
	setp.lt.s32 	%p6, %r2, 1;
	setp.ge.s32 	%p7, %r2, %r5;
	or.pred  	%p8, %p6, %p7;
	@%p8 bra 	$L__BB1_7;
	add.s64 	%rd8, %rd1, %rd6;
	ld.global.f32 	%f6, [%rd8+4];
	ld.global.f32 	%f7, [%rd8+-4];
	sub.f32 	%f8, %f6, %f7;
	cvt.f64.f32 	%fd1, %f8;
	cvt.f64.f32 	%fd2, %f15;
	fma.rn.f64 	%fd3, %fd1, 0d3FE0000000000000, %fd2;
	cvt.rn.f32.f64 	%f15, %fd3;
$L__BB1_7:
	st.global.f32 	[%rd2], %f15;
$L__BB1_8:
	ret;

}
	// .globl	normalize
.visible .entry normalize(
	.param .u32 normalize_param_0,
	.param .u32 normalize_param_1,
	.param .u64 .ptr .align 1 normalize_param_2,
	.param .u64 .ptr .align 1 normalize_param_3
)
{
	.reg .pred 	%p<4>;
	.reg .b32 	%r<12>;
	.reg .b32 	%f<10>;
	.reg .b64 	%rd<8>;

	ld.param.u32 	%r4, [normalize_param_0];
	ld.param.u32 	%r3, [normalize_param_1];
	ld.param.u64 	%rd1, [normalize_param_2];
	ld.param.u64 	%rd2, [normalize_param_3];
	mov.u32 	%r5, %tid.y;
	mov.u32 	%r6, %ctaid.y;
	mov.u32 	%r7, %ntid.y;
	mad.lo.s32 	%r1, %r6, %r7, %r5;
	mov.u32 	%r8, %tid.x;
	mov.u32 	%r9, %ctaid.x;
	mov.u32 	%r10, %ntid.x;
	mad.lo.s32 	%r2, %r9, %r10, %r8;
	setp.ge.s32 	%p1, %r1, %r4;
	setp.ge.s32 	%p2, %r2, %r3;
	or.pred  	%p3, %p1, %p2;
	@%p3 bra 	$L__BB2_2;
	cvta.to.global.u64 	%rd3, %rd1;
	cvta.to.global.u64 	%rd4, %rd2;
	mad.lo.s32 	%r11, %r3, %r1, %r2;
	mul.wide.s32 	%rd5, %r11, 4;
	add.s64 	%rd6, %rd3, %rd5;
	ld.global.f32 	%f1, [%rd6];
	add.s64 	%rd7, %rd4, %rd5;
	ld.global.f32 	%f2, [%rd7];
	mul.f32 	%f3, %f2, %f2;
	fma.rn.f32 	%f4, %f1, %f1, %f3;
	sqrt.rn.f32 	%f5, %f4;
	add.f32 	%f6, %f5, 0f3F800000;
	rcp.rn.f32 	%f7, %f6;
	mul.f32 	%f8, %f1, %f7;
	st.global.f32 	[%rd6], %f8;
	mul.f32 	%f9, %f2, %f7;
	st.global.f32 	[%rd7], %f9;
$L__BB2_2:
	ret;

}


// ===== COMPILED SASS (sm_100) =====

	.target	sm_100

	.elftype	@"ET_EXEC"


//--------------------- .note.nv.tkinfo           --------------------------
	.section	.note.nv.tkinfo,"",@"SHT_NOTE"
	.sectionflags	@"SHF_NOTE_NV_TKINFO"
	.tkinfo
        /*0018*/ 	.word	0x00000002
        /*0030*/ 	.string	""
        /*0030*/ 	.string	"ptxas"
        /*0030*/ 	.string	"Cuda compilation tools, release 13.0, V13.0.88"
        /*0030*/ 	.string	"Build cuda_13.0.r13.0/compiler.36424714_0"
        /*0030*/ 	.string	"-arch sm_100 -m 64 "



//--------------------- .note.nv.cuinfo           --------------------------
	.section	.note.nv.cuinfo,"",@"SHT_NOTE"
	.sectionflags	@"SHF_NOTE_NV_CUINFO"
        /*0018*/ 	.short	0x0002
        /*001a*/ 	.short	0x0064
        /*001c*/ 	.short	0x0082
	.zero		2


//--------------------- .nv.info                  --------------------------
	.section	.nv.info,"",@"SHT_CUDA_INFO"
	.align	4


	//----- nvinfo : EIATTR_REGCOUNT
	.align		4
        /*0000*/ 	.byte	0x04, 0x2f
        /*0002*/ 	.short	(.L_1 - .L_0)
	.align		4
.L_0:
        /*0004*/ 	.word	index@(convolveVertically)
        /*0008*/ 	.word	0x00000011


	//----- nvinfo : EIATTR_FRAME_SIZE
	.align		4
.L_1:
        /*000c*/ 	.byte	0x04, 0x11
        /*000e*/ 	.short	(.L_3 - .L_2)
	.align		4
.L_2:
        /*0010*/ 	.word	index@(convolveVertically)
        /*0014*/ 	.word	0x00000000


	//----- nvinfo : EIATTR_REGCOUNT
	.align		4
.L_3:
        /*0018*/ 	.byte	0x04, 0x2f
        /*001a*/ 	.short	(.L_5 - .L_4)
	.align		4
.L_4:
        /*001c*/ 	.word	index@(convolveHorizontally)
        /*0020*/ 	.word	0x00000010


	//----- nvinfo : EIATTR_FRAME_SIZE
	.align		4
.L_5:
        /*0024*/ 	.byte	0x04, 0x11
        /*0026*/ 	.short	(.L_7 - .L_6)
	.align		4
.L_6:
        /*0028*/ 	.word	index@(convolveHorizontally)
        /*002c*/ 	.word	0x00000000


	//----- nvinfo : EIATTR_REGCOUNT
	.align		4
.L_7:
        /*0030*/ 	.byte	0x04, 0x2f
        /*0032*/ 	.short	(.L_9 - .L_8)
	.align		4
.L_8:
        /*0034*/ 	.word	index@(normalize)
        /*0038*/ 	.word	0x00000012


	//----- nvinfo : EIATTR_FRAME_SIZE
	.align		4
.L_9:
        /*003c*/ 	.byte	0x04, 0x11
        /*003e*/ 	.short	(.L_11 - .L_10)
	.align		4
.L_10:
        /*0040*/ 	.word	index@($__internal_1_$__cuda_sm20_sqrt_rn_f32_slowpath)
        /*0044*/ 	.word	0x00000000


	//----- nvinfo : EIATTR_FRAME_SIZE
	.align		4
.L_11:
        /*0048*/ 	.byte	0x04, 0x11
        /*004a*/ 	.short	(.L_13 - .L_12)
	.align		4
.L_12:
        /*004c*/ 	.word	index@($__internal_0_$__cuda_sm20_rcp_rn_f32_slowpath)
        /*0050*/ 	.word	0x00000000


	//----- nvinfo : EIATTR_FRAME_SIZE
	.align		4
.L_13:
        /*0054*/ 	.byte	0x04, 0x11
        /*0056*/ 	.short	(.L_15 - .L_14)
	.align		4
.L_14:
        /*0058*/ 	.word	index@(normalize)
        /*005c*/ 	.word	0x00000000


	//----- nvinfo : EIATTR_MIN_STACK_SIZE
	.align		4
.L_15:
        /*0060*/ 	.byte	0x04, 0x12
        /*0062*/ 	.short	(.L_17 - .L_16)
	.align		4
.L_16:
        /*0064*/ 	.word	index@(normalize)
        /*0068*/ 	.word	0x00000000


	//----- nvinfo : EIATTR_MIN_STACK_SIZE
	.align		4
.L_17:
        /*006c*/ 	.byte	0x04, 0x12
        /*006e*/ 	.short	(.L_19 - .L_18)
	.align		4
.L_18:
        /*0070*/ 	.word	index@(convolveHorizontally)
        /*0074*/ 	.word	0x00000000


	//----- nvinfo : EIATTR_MIN_STACK_SIZE
	.align		4
.L_19:
        /*0078*/ 	.byte	0x04, 0x12
        /*007a*/ 	.short	(.L_21 - .L_20)
	.align		4
.L_20:
        /*007c*/ 	.word	index@(convolveVertically)
        /*0080*/ 	.word	0x00000000
.L_21:


//--------------------- .nv.compat                --------------------------
	.section	.nv.compat,"",@"SHT_CUDA_COMPAT_INFO"
	.align	4
        /*0000*/ 	.byte	0x02, 0x09, 0x00, 0x00, 0x02, 0x02, 0x01, 0x00, 0x02, 0x05, 0x05, 0x00, 0x03, 0x07, 0x01, 0x01
        /*0010*/ 	.byte	0x02, 0x03, 0x00, 0x00, 0x02, 0x06, 0x01, 0x00, 0x04, 0x0b, 0x08, 0x00, 0x01, 0x00, 0x00, 0x00
        /*0020*/ 	.byte	0x00, 0x00, 0x00, 0x00


//--------------------- .nv.info.normalize        --------------------------
	.section	.nv.info.normalize,"",@"SHT_CUDA_INFO"
	.sectionflags	@""
	.align	4


	//----- nvinfo : EIATTR_CUDA_API_VERSION
	.align		4
        /*0000*/ 	.byte	0x04, 0x37
        /*0002*/ 	.short	(.L_23 - .L_22)
.L_22:
        /*0004*/ 	.word	0x00000082


	//----- nvinfo : EIATTR_KPARAM_INFO
	.align		4
.L_23:
        /*0008*/ 	.byte	0x04, 0x17
        /*000a*/ 	.short	(.L_25 - .L_24)
.L_24:
        /*000c*/ 	.word	0x00000000
        /*0010*/ 	.short	0x0003
        /*0012*/ 	.short	0x0010
        /*0014*/ 	.byte	0x00, 0xf5, 0x21, 0x00


	//----- nvinfo : EIATTR_KPARAM_INFO
	.align		4
.L_25:
        /*0018*/ 	.byte	0x04, 0x17
        /*001a*/ 	.short	(.L_27 - .L_26)
.L_26:
        /*001c*/ 	.word	0x00000000
        /*0020*/ 	.short	0x0002
        /*0022*/ 	.short	0x0008
        /*0024*/ 	.byte	0x00, 0xf5, 0x21, 0x00


	//----- nvinfo : EIATTR_KPARAM_INFO
	.align		4
.L_27:
        /*0028*/ 	.byte	0x04, 0x17
        /*002a*/ 	.short	(.L_29 - .L_28)
.L_28:
        /*002c*/ 	.word	0x00000000
        /*0030*/ 	.short	0x0001
        /*0032*/ 	.short	0x0004
        /*0034*/ 	.byte	0x00, 0xf0, 0x11, 0x00


	//----- nvinfo : EIATTR_KPARAM_INFO
	.align		4
.L_29:
        /*0038*/ 	.byte	0x04, 0x17
        /*003a*/ 	.short	(.L_31 - .L_30)
.L_30:
        /*003c*/ 	.word	0x00000000
        /*0040*/ 	.short	0x0000
        /*0042*/ 	.short	0x0000
        /*0044*/ 	.byte	0x00, 0xf0, 0x11, 0x00


	//----- nvinfo : EIATTR_SPARSE_MMA_MASK
	.align		4
.L_31:
        /*0048*/ 	.byte	0x03, 0x50
        /*004a*/ 	.short	0x0000


	//----- nvinfo : EIATTR_MAXREG_COUNT
	.align		4
        /*004c*/ 	.byte	0x03, 0x1b
        /*004e*/ 	.short	0x00ff


	//----- nvinfo : EIATTR_MERCURY_ISA_VERSION
	.align		4
        /*0050*/ 	.byte	0x03, 0x5f
        /*0052*/ 	.short	0x0101


	//----- nvinfo : EIATTR_VRC_CTA_INIT_COUNT
	.align		4
        /*0054*/ 	.byte	0x02, 0x4a
	.zero		1
	.zero		1


	//----- nvinfo : EIATTR_EXIT_INSTR_OFFSETS
	.align		4
        /*0058*/ 	.byte	0x04, 0x1c
        /*005a*/ 	.short	(.L_33 - .L_32)


	//   ....[0]....
.L_32:
        /*005c*/ 	.word	0x000000c0


	//   ....[1]....
        /*0060*/ 	.word	0x00000380


	//----- nvinfo : EIATTR_CRS_STACK_SIZE
	.align		4
.L_33:
        /*0064*/ 	.byte	0x04, 0x1e
        /*0066*/ 	.short	(.L_35 - .L_34)
.L_34:
        /*0068*/ 	.word	0x00000000


	//----- nvinfo : EIATTR_CBANK_PARAM_SIZE
	.align		4
.L_35:
        /*006c*/ 	.byte	0x03, 0x19
        /*006e*/ 	.short	0x0018


	//----- nvinfo : EIATTR_PARAM_CBANK
	.align		4
        /*0070*/ 	.byte	0x04, 0x0a
        /*0072*/ 	.short	(.L_37 - .L_36)
	.align		4
.L_36:
        /*0074*/ 	.word	index@(.nv.constant0.normalize)
        /*0078*/ 	.short	0x0380
        /*007a*/ 	.short	0x0018


	//----- nvinfo : EIATTR_SW_WAR
	.align		4
.L_37:
        /*007c*/ 	.byte	0x04, 0x36
        /*007e*/ 	.short	(.L_39 - .L_38)
.L_38:
        /*0080*/ 	.word	0x00000008
.L_39:


//--------------------- .nv.info.convolveHorizontally --------------------------
	.section	.nv.info.convolveHorizontally,"",@"SHT_CUDA_INFO"
	.sectionflags	@""
	.align	4


	//----- nvinfo : EIATTR_CUDA_API_VERSION
	.align		4
        /*0000*/ 	.byte	0x04, 0x37
        /*0002*/ 	.short	(.L_41 - .L_40)
.L_40:
        /*0004*/ 	.word	0x00000082


	//----- nvinfo : EIATTR_KPARAM_INFO
	.align		4
.L_41:
        /*0008*/ 	.byte	0x04, 0x17
        /*000a*/ 	.short	(.L_43 - .L_42)
.L_42:
        /*000c*/ 	.word	0x00000000
        /*0010*/ 	.short	0x0003
        /*0012*/ 	.short	0x0010
        /*0014*/ 	.byte	0x00, 0xf5, 0x21, 0x00


	//----- nvinfo : EIATTR_KPARAM_INFO
	.align		4
.L_43:
        /*0018*/ 	.byte	0x04, 0x17
        /*001a*/ 	.short	(.L_45 - .L_44)
.L_44:
        /*001c*/ 	.word	0x00000000
        /*0020*/ 	.short	0x0002
        /*0022*/ 	.short	0x0008
        /*0024*/ 	.byte	0x00, 0xf5, 0x21, 0x00


	//----- nvinfo : EIATTR_KPARAM_INFO
	.align		4
.L_45:
        /*0028*/ 	.byte	0x04, 0x17
        /*002a*/ 	.short	(.L_47 - .L_46)
.L_46:
        /*002c*/ 	.word	0x00000000
        /*0030*/ 	.short	0x0001
        /*0032*/ 	.short	0x0004
        /*0034*/ 	.byte	0x00, 0xf0, 0x11, 0x00


	//----- nvinfo : EIATTR_KPARAM_INFO
	.align		4
.L_47:
        /*0038*/ 	.byte	0x04, 0x17
        /*003a*/ 	.short	(.L_49 - .L_48)
.L_48:
        /*003c*/ 	.word	0x00000000
        /*0040*/ 	.short	0x0000
        /*0042*/ 	.short	0x0000
        /*0044*/ 	.byte	0x00, 0xf0, 0x11, 0x00


	//----- nvinfo : EIATTR_SPARSE_MMA_MASK
	.align		4
.L_49:
        /*0048*/ 	.byte	0x03, 0x50
        /*004a*/ 	.short	0x0000


	//----- nvinfo : EIATTR_MAXREG_COUNT
	.align		4
        /*004c*/ 	.byte	0x03, 0x1b
        /*004e*/ 	.short	0x00ff


	//----- nvinfo : EIATTR_MERCURY_ISA_VERSION
	.align		4
        /*0050*/ 	.byte	0x03, 0x5f
        /*0052*/ 	.short	0x0101


	//----- nvinfo : EIATTR_VRC_CTA_INIT_COUNT
	.align		4
        /*0054*/ 	.byte	0x02, 0x4a
	.zero		1
	.zero		1


	//----- nvinfo : EIATTR_EXIT_INSTR_OFFSETS
	.align		4
        /*0058*/ 	.byte	0x04, 0x1c
        /*005a*/ 	.short	(.L_51 - .L_50)


	//   ....[0]....
.L_50:
        /*005c*/ 	.word	0x000000c0


	//   ....[1]....
        /*0060*/ 	.word	0x00000340


	//----- nvinfo : EIATTR_CRS_STACK_SIZE
	.align		4
.L_51:
        /*0064*/ 	.byte	0x04, 0x1e
        /*0066*/ 	.short	(.L_53 - .L_52)
.L_52:
        /*0068*/ 	.word	0x00000000


	//----- nvinfo : EIATTR_CBANK_PARAM_SIZE
	.align		4
.L_53:
        /*006c*/ 	.byte	0x03, 0x19
        /*006e*/ 	.short	0x0018


	//----- nvinfo : EIATTR_PARAM_CBANK
	.align		4
        /*0070*/ 	.byte	0x04, 0x0a
        /*0072*/ 	.short	(.L_55 - .L_54)
	.align		4
.L_54:
        /*0074*/ 	.word	index@(.nv.constant0.convolveHorizontally)
        /*0078*/ 	.short	0x0380
        /*007a*/ 	.short	0x0018


	//----- nvinfo : EIATTR_SW_WAR
	.align		4
.L_55:
        /*007c*/ 	.byte	0x04, 0x36
        /*007e*/ 	.short	(.L_57 - .L_56)
.L_56:
        /*0080*/ 	.word	0x00000008
.L_57:


//--------------------- .nv.info.convolveVertically --------------------------
	.section	.nv.info.convolveVertically,"",@"SHT_CUDA_INFO"
	.sectionflags	@""
	.align	4


	//----- nvinfo : EIATTR_CUDA_API_VERSION
	.align		4
        /*0000*/ 	.byte	0x04, 0x37
        /*0002*/ 	.short	(.L_59 - .L_58)
.L_58:
        /*0004*/ 	.word	0x00000082


	//----- nvinfo : EIATTR_KPARAM_INFO
	.align		4
.L_59:
        /*0008*/ 	.byte	0x04, 0x17
        /*000a*/ 	.short	(.L_61 - .L_60)
.L_60:
        /*000c*/ 	.word	0x00000000
        /*0010*/ 	.short	0x0003
        /*0012*/ 	.short	0x0010
        /*0014*/ 	.byte	0x00, 0xf5, 0x21, 0x00


	//----- nvinfo : EIATTR_KPARAM_INFO
	.align		4
.L_61:
        /*0018*/ 	.byte	0x04, 0x17
        /*001a*/ 	.short	(.L_63 - .L_62)
.L_62:
        /*001c*/ 	.word	0x00000000
        /*0020*/ 	.short	0x0002
        /*0022*/ 	.short	0x0008
        /*0024*/ 	.byte	0x00, 0xf5, 0x21, 0x00


	//----- nvinfo : EIATTR_KPARAM_INFO
	.align		4
.L_63:
        /*0028*/ 	.byte	0x04, 0x17
        /*002a*/ 	.short	(.L_65 - .L_64)
.L_64:
        /*002c*/ 	.word	0x00000000
        /*0030*/ 	.short	0x0001
        /*0032*/ 	.short	0x0004
        /*0034*/ 	.byte	0x00, 0xf0, 0x11, 0x00


	//----- nvinfo : EIATTR_KPARAM_INFO
	.align		4
.L_65:
        /*0038*/ 	.byte	0x04, 0x17
        /*003a*/ 	.short	(.L_67 - .L_66)
.L_66:
        /*003c*/ 	.word	0x00000000
        /*0040*/ 	.short	0x0000
        /*0042*/ 	.short	0x0000
        /*0044*/ 	.byte	0x00, 0xf0, 0x11, 0x00


	//----- nvinfo : EIATTR_SPARSE_MMA_MASK
	.align		4
.L_67:
        /*0048*/ 	.byte	0x03, 0x50
        /*004a*/ 	.short	0x0000


	//----- nvinfo : EIATTR_MAXREG_COUNT
	.align		4
        /*004c*/ 	.byte	0x03, 0x1b
        /*004e*/ 	.short	0x00ff


	//----- nvinfo : EIATTR_MERCURY_ISA_VERSION
	.align		4
        /*0050*/ 	.byte	0x03, 0x5f
        /*0052*/ 	.short	0x0101


	//----- nvinfo : EIATTR_VRC_CTA_INIT_COUNT
	.align		4
        /*0054*/ 	.byte	0x02, 0x4a
	.zero		1
	.zero		1


	//----- nvinfo : EIATTR_EXIT_INSTR_OFFSETS
	.align		4
        /*0058*/ 	.byte	0x04, 0x1c
        /*005a*/ 	.short	(.L_69 - .L_68)


	//   ....[0]....
.L_68:
        /*005c*/ 	.word	0x000000c0


	//   ....[1]....
        /*0060*/ 	.word	0x000003d0


	//----- nvinfo : EIATTR_CRS_STACK_SIZE
	.align		4
.L_69:
        /*0064*/ 	.byte	0x04, 0x1e
        /*0066*/ 	.short	(.L_71 - .L_70)
.L_70:
        /*0068*/ 	.word	0x00000000


	//----- nvinfo : EIATTR_CBANK_PARAM_SIZE
	.align		4
.L_71:
        /*006c*/ 	.byte	0x03, 0x19
        /*006e*/ 	.short	0x0018


	//----- nvinfo : EIATTR_PARAM_CBANK
	.align		4
        /*0070*/ 	.byte	0x04, 0x0a
        /*0072*/ 	.short	(.L_73 - .L_72)
	.align		4
.L_72:
        /*0074*/ 	.word	index@(.nv.constant0.convolveVertically)
        /*0078*/ 	.short	0x0380
        /*007a*/ 	.short	0x0018


	//----- nvinfo : EIATTR_SW_WAR
	.align		4
.L_73:
        /*007c*/ 	.byte	0x04, 0x36
        /*007e*/ 	.short	(.L_75 - .L_74)
.L_74:
        /*0080*/ 	.word	0x00000008
.L_75:


//--------------------- .nv.callgraph             --------------------------
	.section	.nv.callgraph,"",@"SHT_CUDA_CALLGRAPH"
	.align	4
	.sectionentsize	8
	.align		4
        /*0000*/ 	.word	0x00000000
	.align		4
        /*0004*/ 	.word	0xffffffff
	.align		4
        /*0008*/ 	.word	0x00000000
	.align		4
        /*000c*/ 	.word	0xfffffffe
	.align		4
        /*0010*/ 	.word	0x00000000
	.align		4
        /*0014*/ 	.word	0xfffffffd
	.align		4
        /*0018*/ 	.word	0x00000000
	.align		4
        /*001c*/ 	.word	0xfffffffc


//--------------------- .text.normalize           --------------------------
	.section	.text.normalize,"ax",@progbits
	.align	128
        .global         normalize
        .type           normalize,@function
        .size           normalize,(.L_x_21 - normalize)
        .other          normalize,@"STO_CUDA_ENTRY STV_DEFAULT"
normalize:
.text.normalize:
[----:B------:R-:W-:Y:S01]  /*0000*/  LDC R1, c[0x0][0x37c] ;  /* 0x0000df00ff017b82 */ /* 0x000fe20000000800 */
[----:B------:R-:W0:Y:S07]  /*0010*/  S2R R3, SR_TID.X ;  /* 0x0000000000037919 */ /* 0x000e2e0000002100 */
[----:B------:R-:W1:Y:S01]  /*0020*/  LDC R5, c[0x0][0x364] ;  /* 0x0000d900ff057b82 */ /* 0x000e620000000800 */
[----:B------:R-:W2:Y:S01]  /*0030*/  LDCU.64 UR6, c[0x0][0x380] ;  /* 0x00007000ff0677ac */ /* 0x000ea20008000a00 */
[----:B------:R-:W1:Y:S06]  /*0040*/  S2R R0, SR_TID.Y ;  /* 0x0000000000007919 */ /* 0x000e6c0000002200 */
[----:B------:R-:W0:Y:S08]  /*0050*/  S2UR UR5, SR_CTAID.X ;  /* 0x00000000000579c3 */ /* 0x000e300000002500 */
[----:B------:R-:W0:Y:S08]  /*0060*/  LDC R2, c[0x0][0x360] ;  /* 0x0000d800ff027b82 */ /* 0x000e300000000800 */
[----:B------:R-:W1:Y:S01]  /*0070*/  S2UR UR4, SR_CTAID.Y ;  /* 0x00000000000479c3 */ /* 0x000e620000002600 */
[----:B0-----:R-:W-:-:S05]  /*0080*/  IMAD R3, R2, UR5, R3 ;  /* 0x0000000502037c24 */ /* 0x001fca000f8e0203 */
[----:B--2---:R-:W-:Y:S01]  /*0090*/  ISETP.GE.AND P0, PT, R3, UR7, PT ;  /* 0x0000000703007c0c */ /* 0x004fe2000bf06270 */
[----:B-1----:R-:W-:-:S05]  /*00a0*/  IMAD R0, R5, UR4, R0 ;  /* 0x0000000405007c24 */ /* 0x002fca000f8e0200 */
[----:B------:R-:W-:-:S13]  /*00b0*/  ISETP.GE.OR P0, PT, R0, UR6, P0 ;  /* 0x0000000600007c0c */ /* 0x000fda0008706670 */
[----:B------:R-:W-:Y:S05]  /*00c0*/  @P0 EXIT ;  /* 0x000000000000094d */ /* 0x000fea0003800000 */
[----:B------:R-:W0:Y:S01]  /*00d0*/  LDC.64 R4, c[0x0][0x390] ;  /* 0x0000e400ff047b82 */ /* 0x000e220000000a00 */
[----:B------:R-:W1:Y:S01]  /*00e0*/  LDCU.64 UR4, c[0x0][0x358] ;  /* 0x00006b00ff0477ac */ /* 0x000e620008000a00 */
[----:B------:R-:W-:-:S06]  /*00f0*/  IMAD R3, R0, UR7, R3 ;  /* 0x0000000700037c24 */ /* 0x000fcc000f8e0203 */
[----:B------:R-:W2:Y:S01]  /*0100*/  LDC.64 R6, c[0x0][0x388] ;  /* 0x0000e200ff067b82 */ /* 0x000ea20000000a00 */
[----:B0-----:R-:W-:-:S04]  /*0110*/  IMAD.WIDE R4, R3, 0x4, R4 ;  /* 0x0000000403047825 */ /* 0x001fc800078e0204 */
[----:B--2---:R-:W-:Y:S02]  /*0120*/  IMAD.WIDE R6, R3, 0x4, R6 ;  /* 0x0000000403067825 */ /* 0x004fe400078e0206 */
[----:B-1----:R-:W2:Y:S04]  /*0130*/  LDG.E R3, desc[UR4][R4.64] ;  /* 0x0000000404037981 */ /* 0x002ea8000c1e1900 */
[----:B------:R-:W3:Y:S01]  /*0140*/  LDG.E R8, desc[UR4][R6.64] ;  /* 0x0000000406087981 */ /* 0x000ee2000c1e1900 */
[----:B------:R-:W-:Y:S01]  /*0150*/  BSSY.RECONVERGENT B0, `(.L_x_0) ;  /* 0x000000f000007945 */ /* 0x000fe20003800200 */
[----:B--2---:R-:W-:-:S04]  /*0160*/  FMUL R9, R3, R3 ;  /* 0x0000000303097220 */ /* 0x004fc80000400000 */
[----:B---3--:R-:W-:-:S04]  /*0170*/  FFMA R0, R8, R8, R9 ;  /* 0x0000000808007223 */ /* 0x008fc80000000009 */
[----:B------:R0:W1:Y:S01]  /*0180*/  MUFU.RSQ R9, R0 ;  /* 0x0000000000097308 */ /* 0x0000620000001400 */
[----:B------:R-:W-:-:S04]  /*0190*/  IADD3 R2, PT, PT, R0, -0xd000000, RZ ;  /* 0xf300000000027810 */ /* 0x000fc80007ffe0ff */
[----:B------:R-:W-:-:S13]  /*01a0*/  ISETP.GT.U32.AND P0, PT, R2, 0x727fffff, PT ;  /* 0x727fffff0200780c */ /* 0x000fda0003f04070 */
[----:B01----:R-:W-:Y:S05]  /*01b0*/  @!P0 BRA `(.L_x_1) ;  /* 0x0000000000108947 */ /* 0x003fea0003800000 */
[----:B------:R-:W-:-:S07]  /*01c0*/  MOV R13, 0x1e0 ;  /* 0x000001e0000d7802 */ /* 0x000fce0000000f00 */
[----:B------:R-:W-:Y:S05]  /*01d0*/  CALL.REL.NOINC `($__internal_1_$__cuda_sm20_sqrt_rn_f32_slowpath) ;  /* 0x0000000400407944 */ /* 0x000fea0003c00000 */
[----:B------:R-:W-:Y:S01]  /*01e0*/  IMAD.MOV.U32 R0, RZ, RZ, R2 ;  /* 0x000000ffff007224 */ /* 0x000fe200078e0002 */
[----:B------:R-:W-:Y:S06]  /*01f0*/  BRA `(.L_x_2) ;  /* 0x0000000000107947 */ /* 0x000fec0003800000 */
.L_x_1:
[----:B------:R-:W-:Y:S01]  /*0200*/  FMUL.FTZ R11, R0, R9 ;  /* 0x00000009000b7220 */ /* 0x000fe20000410000 */
[----:B------:R-:W-:-:S03]  /*0210*/  FMUL.FTZ R9, R9, 0.5 ;  /* 0x3f00000009097820 */ /* 0x000fc60000410000 */
[----:B------:R-:W-:-:S04]  /*0220*/  FFMA R0, -R11, R11, R0 ;  /* 0x0000000b0b007223 */ /* 0x000fc80000000100 */
[----:B------:R-:W-:-:S07]  /*0230*/  FFMA R0, R0, R9, R11 ;  /* 0x0000000900007223 */ /* 0x000fce000000000b */
.L_x_2:
[----:B------:R-:W-:Y:S05]  /*0240*/  BSYNC.RECONVERGENT B0 ;  /* 0x0000000000007941 */ /* 0x000fea0003800200 */
.L_x_0:
[----:B------:R-:W-:Y:S01]  /*0250*/  FADD R11, R0, 1 ;  /* 0x3f800000000b7421 */ /* 0x000fe20000000000 */
[----:B------:R-:W-:Y:S04]  /*0260*/  BSSY.RECONVERGENT B0, `(.L_x_3) ;  /* 0x000000d000007945 */ /* 0x000fe80003800200 */
[----:B------:R-:W-:-:S04]  /*0270*/  IADD3 R0, PT, PT, R11, 0x1800000, RZ ;  /* 0x018000000b007810 */ /* 0x000fc80007ffe0ff */
[----:B------:R-:W-:-:S04]  /*0280*/  LOP3.LUT R0, R0, 0x7f800000, RZ, 0xc0, !PT ;  /* 0x7f80000000007812 */ /* 0x000fc800078ec0ff */
[----:B------:R-:W-:-:S13]  /*0290*/  ISETP.GT.U32.AND P0, PT, R0, 0x1ffffff, PT ;  /* 0x01ffffff0000780c */ /* 0x000fda0003f04070 */
[----:B------:R-:W-:Y:S05]  /*02a0*/  @P0 BRA `(.L_x_4) ;  /* 0x0000000000100947 */ /* 0x000fea0003800000 */
[----:B------:R-:W-:-:S07]  /*02b0*/  MOV R10, 0x2d0 ;  /* 0x000002d0000a7802 */ /* 0x000fce0000000f00 */
[----:B------:R-:W-:Y:S05]  /*02c0*/  CALL.REL.NOINC `($__internal_0_$__cuda_sm20_rcp_rn_f32_slowpath) ;  /* 0x0000000000307944 */ /* 0x000fea0003c00000 */
[----:B------:R-:W-:Y:S01]  /*02d0*/  IMAD.MOV.U32 R0, RZ, RZ, R9 ;  /* 0x000000ffff007224 */ /* 0x000fe200078e0009 */
[----:B------:R-:W-:Y:S06]  /*02e0*/  BRA `(.L_x_5) ;  /* 0x0000000000107947 */ /* 0x000fec0003800000 */
.L_x_4:
[----:B------:R-:W0:Y:S02]  /*02f0*/  MUFU.RCP R0, R11 ;  /* 0x0000000b00007308 */ /* 0x000e240000001000 */
[----:B0-----:R-:W-:-:S04]  /*0300*/  FFMA R2, R11, R0, -1 ;  /* 0xbf8000000b027423 */ /* 0x001fc80000000000 */
[----:B------:R-:W-:-:S04]  /*0310*/  FADD.FTZ R9, -R2, -RZ ;  /* 0x800000ff02097221 */ /* 0x000fc80000010100 */
[----:B------:R-:W-:-:S07]  /*0320*/  FFMA R0, R0, R9, R0 ;  /* 0x0000000900007223 */ /* 0x000fce0000000000 */
.L_x_5:
[----:B------:R-:W-:Y:S05]  /*0330*/  BSYNC.RECONVERGENT B0 ;  /* 0x0000000000007941 */ /* 0x000fea0003800200 */
.L_x_3:
[-C--:B------:R-:W-:Y:S01]  /*0340*/  FMUL R9, R8, R0.reuse ;  /* 0x0000000008097220 */ /* 0x080fe20000400000 */
[----:B------:R-:W-:-:S04]  /*0350*/  FMUL R3, R3, R0 ;  /* 0x0000000003037220 */ /* 0x000fc80000400000 */
[----:B------:R-:W-:Y:S04]  /*0360*/  STG.E desc[UR4][R6.64], R9 ;  /* 0x0000000906007986 */ /* 0x000fe8000c101904 */
[----:B------:R-:W-:Y:S01]  /*0370*/  STG.E desc[UR4][R4.64], R3 ;  /* 0x0000000304007986 */ /* 0x000fe2000c101904 */
[----:B------:R-:W-:Y:S05]  /*0380*/  EXIT ;  /* 0x000000000000794d */ /* 0x000fea0003800000 */
        .weak           $__internal_0_$__cuda_sm20_rcp_rn_f32_slowpath
        .type           $__internal_0_$__cuda_sm20_rcp_rn_f32_slowpath,@function
        .size           $__internal_0_$__cuda_sm20_rcp_rn_f32_slowpath,($__internal_1_$__cuda_sm20_sqrt_rn_f32_slowpath - $__internal_0_$__cuda_sm20_rcp_rn_f32_slowpath)
$__internal_0_$__cuda_sm20_rcp_rn_f32_slowpath:
[----:B------:R-:W-:Y:S01]  /*0390*/  SHF.L.U32 R0, R11, 0x1, RZ ;  /* 0x000000010b007819 */ /* 0x000fe200000006ff */
[----:B------:R-:W-:Y:S03]  /*03a0*/  BSSY.RECONVERGENT B1, `(.L_x_6) ;  /* 0x0000031000017945 */ /* 0x000fe60003800200 */
[----:B------:R-:W-:Y:S01]  /*03b0*/  SHF.R.U32.HI R13, RZ, 0x18, R0 ;  /* 0x00000018ff0d7819 */ /* 0x000fe20000011600 */
[----:B------:R-:W-:-:S03]  /*03c0*/  IMAD.MOV.U32 R0, RZ, RZ, R11 ;  /* 0x000000ffff007224 */ /* 0x000fc600078e000b */
[----:B------:R-:W-:-:S13]  /*03d0*/  ISETP.NE.U32.AND P0, PT, R13, RZ, PT ;  /* 0x000000ff0d00720c */ /* 0x000fda0003f05070 */
[----:B------:R-:W-:Y:S05]  /*03e0*/  @P0 BRA `(.L_x_7) ;  /* 0x0000000000280947 */ /* 0x000fea0003800000 */
[----:B------:R-:W-:-:S04]  /*03f0*/  SHF.L.U32 R2, R0, 0x1, RZ ;  /* 0x0000000100027819 */ /* 0x000fc800000006ff */
[----:B------:R-:W-:-:S13]  /*0400*/  ISETP.NE.AND P0, PT, R2, RZ, PT ;  /* 0x000000ff0200720c */ /* 0x000fda0003f05270 */
[----:B------:R-:W-:Y:S01]  /*0410*/  @P0 FFMA R11, R0, 1.84467440737095516160e+19, RZ ;  /* 0x5f800000000b0823 */ /* 0x000fe200000000ff */
[----:B------:R-:W-:Y:S08]  /*0420*/  @!P0 MUFU.RCP R9, R0 ;  /* 0x0000000000098308 */ /* 0x000ff00000001000 */
[----:B------:R-:W0:Y:S02]  /*0430*/  @P0 MUFU.RCP R2, R11 ;  /* 0x0000000b00020308 */ /* 0x000e240000001000 */
[----:B0-----:R-:W-:-:S04]  /*0440*/  @P0 FFMA R12, R11, R2, -1 ;  /* 0xbf8000000b0c0423 */ /* 0x001fc80000000002 */
[----:B------:R-:W-:-:S04]  /*0450*/  @P0 FADD.FTZ R13, -R12, -RZ ;  /* 0x800000ff0c0d0221 */ /* 0x000fc80000010100 */
[----:B------:R-:W-:-:S04]  /*0460*/  @P0 FFMA R2, R2, R13, R2 ;  /* 0x0000000d02020223 */ /* 0x000fc80000000002 */
[----:B------:R-:W-:Y:S01]  /*0470*/  @P0 FFMA R9, R2, 1.84467440737095516160e+19, RZ ;  /* 0x5f80000002090823 */ /* 0x000fe200000000ff */
[----:B------:R-:W-:Y:S06]  /*0480*/  BRA `(.L_x_8) ;  /* 0x0000000000887947 */ /* 0x000fec0003800000 */
.L_x_7:
[----:B------:R-:W-:-:S05]  /*0490*/  VIADD R15, R13, 0xffffff03 ;  /* 0xffffff030d0f7836 */ /* 0x000fca0000000000 */
[----:B------:R-:W-:-:S13]  /*04a0*/  ISETP.GT.U32.AND P0, PT, R15, 0x1, PT ;  /* 0x000000010f00780c */ /* 0x000fda0003f04070 */
[----:B------:R-:W-:Y:S05]  /*04b0*/  @P0 BRA `(.L_x_9) ;  /* 0x0000000000780947 */ /* 0x000fea0003800000 */
[----:B------:R-:W-:Y:S01]  /*04c0*/  LOP3.LUT R2, R0, 0x7fffff, RZ, 0xc0, !PT ;  /* 0x007fffff00027812 */ /* 0x000fe200078ec0ff */
[----:B------:R-:W-:-:S03]  /*04d0*/  HFMA2 R14, -RZ, RZ, 0, 1.78813934326171875e-07 ;  /* 0x00000003ff0e7431 */ /* 0x000fc600000001ff */
[----:B------:R-:W-:-:S04]  /*04e0*/  LOP3.LUT R2, R2, 0x3f800000, RZ, 0xfc, !PT ;  /* 0x3f80000002027812 */ /* 0x000fc800078efcff */
[----:B------:R-:W0:Y:S01]  /*04f0*/  MUFU.RCP R9, R2 ;  /* 0x0000000200097308 */ /* 0x000e220000001000 */
[----:B------:R-:W-:Y:S01]  /*0500*/  SHF.L.U32 R14, R14, R15, RZ ;  /* 0x0000000f0e0e7219 */ /* 0x000fe200000006ff */
[----:B0-----:R-:W-:-:S04]  /*0510*/  FFMA R11, R2, R9, -1 ;  /* 0xbf800000020b7423 */ /* 0x001fc80000000009 */
[----:B------:R-:W-:-:S04]  /*0520*/  FADD.FTZ R12, -R11, -RZ ;  /* 0x800000ff0b0c7221 */ /* 0x000fc80000010100 */
[CCC-:B------:R-:W-:Y:S01]  /*0530*/  FFMA.RM R11, R9.reuse, R12.reuse, R9.reuse ;  /* 0x0000000c090b7223 */ /* 0x1c0fe20000004009 */
[----:B------:R-:W-:-:S04]  /*0540*/  FFMA.RP R12, R9, R12, R9 ;  /* 0x0000000c090c7223 */ /* 0x000fc80000008009 */
[C---:B------:R-:W-:Y:S02]  /*0550*/  LOP3.LUT R9, R11.reuse, 0x7fffff, RZ, 0xc0, !PT ;  /* 0x007fffff0b097812 */ /* 0x040fe400078ec0ff */
[----:B------:R-:W-:Y:S02]  /*0560*/  FSETP.NEU.FTZ.AND P0, PT, R11, R12, PT ;  /* 0x0000000c0b00720b */ /* 0x000fe40003f1d000 */
[----:B------:R-:W-:Y:S02]  /*0570*/  LOP3.LUT R9, R9, 0x800000, RZ, 0xfc, !PT ;  /* 0x0080000009097812 */ /* 0x000fe400078efcff */
[----:B------:R-:W-:Y:S02]  /*0580*/  SEL R11, RZ, 0xffffffff, !P0 ;  /* 0xffffffffff0b7807 */ /* 0x000fe40004000000 */
[----:B------:R-:W-:-:S03]  /*0590*/  LOP3.LUT R14, R14, R9, RZ, 0xc0, !PT ;  /* 0x000000090e0e7212 */ /* 0x000fc600078ec0ff */
[----:B------:R-:W-:Y:S01]  /*05a0*/  IMAD.MOV R2, RZ, RZ, -R11 ;  /* 0x000000ffff027224 */ /* 0x000fe200078e0a0b */
[----:B------:R-:W-:-:S04]  /*05b0*/  SHF.R.U32.HI R14, RZ, R15, R14 ;  /* 0x0000000fff0e7219 */ /* 0x000fc8000001160e */
[----:B------:R-:W-:Y:S02]  /*05c0*/  LOP3.LUT P1, RZ, R2, R15, R9, 0xf8, !PT ;  /* 0x0000000f02ff7212 */ /* 0x000fe4000782f809 */
[C---:B------:R-:W-:Y:S02]  /*05d0*/  LOP3.LUT P0, RZ, R14.reuse, 0x1, RZ, 0xc0, !PT ;  /* 0x000000010eff7812 */ /* 0x040fe4000780c0ff */
[----:B------:R-:W-:-:S04]  /*05e0*/  LOP3.LUT P2, RZ, R14, 0x2, RZ, 0xc0, !PT ;  /* 0x000000020eff7812 */ /* 0x000fc8000784c0ff */
[----:B------:R-:W-:Y:S02]  /*05f0*/  PLOP3.LUT P0, PT, P0, P1, P2, 0xe0, 0x0 ;  /* 0x000000000000781c */ /* 0x000fe40000703c20 */
[----:B------:R-:W-:Y:S02]  /*0600*/  LOP3.LUT P1, RZ, R0, 0x7fffff, RZ, 0xc0, !PT ;  /* 0x007fffff00ff7812 */ /* 0x000fe4000782c0ff */
[----:B------:R-:W-:-:S04]  /*0610*/  SEL R2, RZ, 0x1, !P0 ;  /* 0x00000001ff027807 */ /* 0x000fc80004000000 */
[----:B------:R-:W-:-:S04]  /*0620*/  IADD3 R2, PT, PT, -R2, RZ, RZ ;  /* 0x000000ff02027210 */ /* 0x000fc80007ffe1ff */
[----:B------:R-:W-:Y:S01]  /*0630*/  ISETP.GE.AND P0, PT, R2, RZ, PT ;  /* 0x000000ff0200720c */ /* 0x000fe20003f06270 */
[----:B------:R-:W-:-:S05]  /*0640*/  VIADD R2, R13, 0xffffff04 ;  /* 0xffffff040d027836 */ /* 0x000fca0000000000 */
[----:B------:R-:W-:-:S07]  /*0650*/  SHF.R.U32.HI R9, RZ, R2, R9 ;  /* 0x00000002ff097219 */ /* 0x000fce0000011609 */
[----:B------:R-:W-:-:S05]  /*0660*/  @!P0 IADD3 R9, PT, PT, R9, 0x1, RZ ;  /* 0x0000000109098810 */ /* 0x000fca0007ffe0ff */
[----:B------:R-:W-:-:S05]  /*0670*/  @!P1 IMAD.SHL.U32 R9, R9, 0x2, RZ ;  /* 0x0000000209099824 */ /* 0x000fca00078e00ff */
[----:B------:R-:W-:Y:S01]  /*0680*/  LOP3.LUT R9, R9, 0x80000000, R0, 0xf8, !PT ;  /* 0x8000000009097812 */ /* 0x000fe200078ef800 */
[----:B------:R-:W-:Y:S06]  /*0690*/  BRA `(.L_x_8) ;  /* 0x0000000000047947 */ /* 0x000fec0003800000 */
.L_x_9:
[----:B------:R0:W1:Y:S02]  /*06a0*/  MUFU.RCP R9, R0 ;  /* 0x0000000000097308 */ /* 0x0000640000001000 */
.L_x_8:
[----:B------:R-:W-:Y:S05]  /*06b0*/  BSYNC.RECONVERGENT B1 ;  /* 0x0000000000017941 */ /* 0x000fea0003800200 */
.L_x_6:
[----:B------:R-:W-:-:S04]  /*06c0*/  MOV R11, 0x0 ;  /* 0x00000000000b7802 */ /* 0x000fc80000000f00 */
[----:B01----:R-:W-:Y:S05]  /*06d0*/  RET.REL.NODEC R10 `(normalize) ;  /* 0xfffffff80a487950 */ /* 0x003fea0003c3ffff */
        .weak           $__internal_1_$__cuda_sm20_sqrt_rn_f32_slowpath
        .type           $__internal_1_$__cuda_sm20_sqrt_rn_f32_slowpath,@function
        .size           $__internal_1_$__cuda_sm20_sqrt_rn_f32_slowpath,(.L_x_21 - $__internal_1_$__cuda_sm20_sqrt_rn_f32_slowpath)
$__internal_1_$__cuda_sm20_sqrt_rn_f32_slowpath:
[----:B------:R-:W-:-:S13]  /*06e0*/  LOP3.LUT P0, RZ, R0, 0x7fffffff, RZ, 0xc0, !PT ;  /* 0x7fffffff00ff7812 */ /* 0x000fda000780c0ff */
[----:B------:R-:W-:Y:S01]  /*06f0*/  @!P0 IMAD.MOV.U32 R2, RZ, RZ, R0 ;  /* 0x000000ffff028224 */ /* 0x000fe200078e0000 */
[----:B------:R-:W-:Y:S06]  /*0700*/  @!P0 BRA `(.L_x_10) ;  /* 0x0000000000408947 */ /* 0x000fec0003800000 */
[----:B------:R-:W-:-:S13]  /*0710*/  FSETP.GEU.FTZ.AND P0, PT, R0, RZ, PT ;  /* 0x000000ff0000720b */ /* 0x000fda0003f1e000 */
[----:B------:R-:W-:Y:S01]  /*0720*/  @!P0 MOV R2, 0x7fffffff ;  /* 0x7fffffff00028802 */ /* 0x000fe20000000f00 */
[----:B------:R-:W-:Y:S06]  /*0730*/  @!P0 BRA `(.L_x_10) ;  /* 0x0000000000348947 */ /* 0x000fec0003800000 */
[----:B------:R-:W-:-:S13]  /*0740*/  FSETP.GTU.FTZ.AND P0, PT, |R0|, +INF , PT ;  /* 0x7f8000000000780b */ /* 0x000fda0003f1c200 */
[----:B------:R-:W-:Y:S01]  /*0750*/  @P0 FADD.FTZ R2, R0, 1 ;  /* 0x3f80000000020421 */ /* 0x000fe20000010000 */
[----:B------:R-:W-:Y:S06]  /*0760*/  @P0 BRA `(.L_x_10) ;  /* 0x0000000000280947 */ /* 0x000fec0003800000 */
[----:B------:R-:W-:-:S13]  /*0770*/  FSETP.NEU.FTZ.AND P0, PT, |R0|, +INF , PT ;  /* 0x7f8000000000780b */ /* 0x000fda0003f1d200 */
[----:B------:R-:W-:-:S04]  /*0780*/  @P0 FFMA R9, R0, 1.84467440737095516160e+19, RZ ;  /* 0x5f80000000090823 */ /* 0x000fc800000000ff */
[----:B------:R-:W0:Y:S02]  /*0790*/  @P0 MUFU.RSQ R2, R9 ;  /* 0x0000000900020308 */ /* 0x000e240000001400 */
[----:B0-----:R-:W-:Y:S01]  /*07a0*/  @P0 FMUL.FTZ R10, R9, R2 ;  /* 0x00000002090a0220 */ /* 0x001fe20000410000 */
[----:B------:R-:W-:Y:S01]  /*07b0*/  @P0 FMUL.FTZ R12, R2, 0.5 ;  /* 0x3f000000020c0820 */ /* 0x000fe20000410000 */
[----:B------:R-:W-:Y:S02]  /*07c0*/  @!P0 IMAD.MOV.U32 R2, RZ, RZ, R0 ;  /* 0x000000ffff028224 */ /* 0x000fe400078e0000 */
[----:B------:R-:W-:-:S04]  /*07d0*/  @P0 FADD.FTZ R11, -R10, -RZ ;  /* 0x800000ff0a0b0221 */ /* 0x000fc80000010100 */
[----:B------:R-:W-:-:S04]  /*07e0*/  @P0 FFMA R11, R10, R11, R9 ;  /* 0x0000000b0a0b0223 */ /* 0x000fc80000000009 */
[----:B------:R-:W-:-:S04]  /*07f0*/  @P0 FFMA R11, R11, R12, R10 ;  /* 0x0000000c0b0b0223 */ /* 0x000fc8000000000a */
[----:B------:R-:W-:-:S07]  /*0800*/  @P0 FMUL.FTZ R2, R11, 2.3283064365386962891e-10 ;  /* 0x2f8000000b020820 */ /* 0x000fce0000410000 */
.L_x_10:
[----:B------:R-:W-:Y:S01]  /*0810*/  HFMA2 R11, -RZ, RZ, 0, 0 ;  /* 0x00000000ff0b7431 */ /* 0x000fe200000001ff */
[----:B------:R-:W-:-:S04]  /*0820*/  MOV R10, R13 ;  /* 0x0000000d000a7202 */ /* 0x000fc80000000f00 */
[----:B------:R-:W-:Y:S05]  /*0830*/  RET.REL.NODEC R10 `(normalize) ;  /* 0xfffffff40af07950 */ /* 0x000fea0003c3ffff */
.L_x_11:
[----:B------:R-:W-:-:S00]  /*0840*/  BRA `(.L_x_11) ;  /* 0xfffffffc00fc7947 */ /* 0x000fc0000383ffff */
[----:B------:R-:W-:-:S00]  /*0850*/  NOP ;  /* 0x0000000000007918 */ /* 0x000fc00000000000 */
        /* <DEDUP_REMOVED lines=10> */
.L_x_21:


//--------------------- .text.convolveHorizontally --------------------------
	.section	.text.convolveHorizontally,"ax",@progbits
	.align	128
        .global         convolveHorizontally
        .type           convolveHorizontally,@function
        .size           convolveHorizontally,(.L_x_23 - convolveHorizontally)
        .other          convolveHorizontally,@"STO_CUDA_ENTRY STV_DEFAULT"
convolveHorizontally:
.text.convolveHorizontally:
[----:B------:R-:W-:Y:S01]  /*0000*/  LDC R1, c[0x0][0x37c] ;  /* 0x0000df00ff017b82 */ /* 0x000fe20000000800 */
[----:B------:R-:W0:Y:S07]  /*0010*/  S2R R8, SR_TID.X ;  /* 0x0000000000087919 */ /* 0x000e2e0000002100 */
[----:B------:R-:W1:Y:S01]  /*0020*/  LDC R3, c[0x0][0x364] ;  /* 0x0000d900ff037b82 */ /* 0x000e620000000800 */
[----:B------:R-:W1:Y:S07]  /*0030*/  S2R R0, SR_TID.Y ;  /* 0x0000000000007919 */ /* 0x000e6e0000002200 */
[----:B------:R-:W0:Y:S08]  /*0040*/  S2UR UR5, SR_CTAID.X ;  /* 0x00000000000579c3 */ /* 0x000e300000002500 */
[----:B------:R-:W0:Y:S08]  /*0050*/  LDC R7, c[0x0][0x360] ;  /* 0x0000d800ff077b82 */ /* 0x000e300000000800 */
[----:B------:R-:W1:Y:S08]  /*0060*/  S2UR UR4, SR_CTAID.Y ;  /* 0x00000000000479c3 */ /* 0x000e700000002600 */
[----:B------:R-:W2:Y:S01]  /*0070*/  LDC.64 R4, c[0x0][0x380] ;  /* 0x0000e000ff047b82 */ /* 0x000ea20000000a00 */
[----:B0-----:R-:W-:-:S02]  /*0080*/  IMAD R8, R7, UR5, R8 ;  /* 0x0000000507087c24 */ /* 0x001fc4000f8e0208 */
[----:B-1----:R-:W-:-:S03]  /*0090*/  IMAD R0, R3, UR4, R0 ;  /* 0x0000000403007c24 */ /* 0x002fc6000f8e0200 */
[----:B--2---:R-:W-:-:S04]  /*00a0*/  ISETP.GE.AND P0, PT, R8, R5, PT ;  /* 0x000000050800720c */ /* 0x004fc80003f06270 */
[----:B------:R-:W-:-:S13]  /*00b0*/  ISETP.GE.OR P0, PT, R0, R4, P0 ;  /* 0x000000040000720c */ /* 0x000fda0000706670 */
[----:B------:R-:W-:Y:S05]  /*00c0*/  @P0 EXIT ;  /* 0x000000000000094d */ /* 0x000fea0003800000 */
[----:B------:R-:W-:Y:S01]  /*00d0*/  ISETP.NE.AND P0, PT, R8, RZ, PT ;  /* 0x000000ff0800720c */ /* 0x000fe20003f05270 */
[----:B------:R-:W0:Y:S01]  /*00e0*/  LDC.64 R2, c[0x0][0x388] ;  /* 0x0000e200ff027b82 */ /* 0x000e220000000a00 */
[----:B------:R-:W1:Y:S01]  /*00f0*/  LDCU.64 UR4, c[0x0][0x358] ;  /* 0x00006b00ff0477ac */ /* 0x000e620008000a00 */
[----:B------:R-:W-:-:S05]  /*0100*/  IMAD R9, R0, R5, RZ ;  /* 0x0000000500097224 */ /* 0x000fca00078e02ff */
[----:B------:R-:W-:-:S05]  /*0110*/  IADD3 R11, PT, PT, R8, R9, RZ ;  /* 0x00000009080b7210 */ /* 0x000fca0007ffe0ff */
[----:B------:R-:W2:Y:S01]  /*0120*/  @!P0 LDC.64 R6, c[0x0][0x390] ;  /* 0x0000e400ff068b82 */ /* 0x000ea20000000a00 */
[----:B0-----:R-:W-:-:S05]  /*0130*/  IMAD.WIDE R2, R11, 0x4, R2 ;  /* 0x000000040b027825 */ /* 0x001fca00078e0202 */
[----:B-1----:R-:W3:Y:S01]  /*0140*/  LDG.E R13, desc[UR4][R2.64] ;  /* 0x00000004020d7981 */ /* 0x002ee2000c1e1900 */
[----:B--2---:R-:W-:-:S05]  /*0150*/  @!P0 IMAD.WIDE R6, R9, 0x4, R6 ;  /* 0x0000000409068825 */ /* 0x004fca00078e0206 */
[----:B------:R-:W2:Y:S04]  /*0160*/  @!P0 LDG.E R0, desc[UR4][R6.64+0x4] ;  /* 0x0000040406008981 */ /* 0x000ea8000c1e1900 */
[----:B------:R-:W2:Y:S01]  /*0170*/  @!P0 LDG.E R9, desc[UR4][R6.64] ;  /* 0x0000000406098981 */ /* 0x000ea2000c1e1900 */
[----:B------:R-:W-:Y:S01]  /*0180*/  BSSY.RECONVERGENT B0, `(.L_x_12) ;  /* 0x000001a000007945 */ /* 0x000fe20003800200 */
[----:B--2---:R-:W-:-:S04]  /*0190*/  @!P0 FADD R0, R0, -R9 ;  /* 0x8000000900008221 */ /* 0x004fc80000000000 */
[----:B---3--:R-:W-:Y:S01]  /*01a0*/  @!P0 FADD R13, R13, R0 ;  /* 0x000000000d0d8221 */ /* 0x008fe20000000000 */
[----:B------:R-:W-:Y:S06]  /*01b0*/  @!P0 BRA `(.L_x_13) ;  /* 0x0000000000588947 */ /* 0x000fec0003800000 */
[----:B------:R-:W-:-:S04]  /*01c0*/  IADD3 R5, PT, PT, R5, -0x1, RZ ;  /* 0xffffffff05057810 */ /* 0x000fc80007ffe0ff */
[----:B------:R-:W-:-:S13]  /*01d0*/  ISETP.NE.AND P0, PT, R8, R5, PT ;  /* 0x000000050800720c */ /* 0x000fda0003f05270 */
[----:B------:R-:W-:Y:S05]  /*01e0*/  @P0 BRA `(.L_x_14) ;  /* 0x00000000001c0947 */ /* 0x000fea0003800000 */
[----:B------:R-:W0:Y:S02]  /*01f0*/  LDC.64 R4, c[0x0][0x390] ;  /* 0x0000e400ff047b82 */ /* 0x000e240000000a00 */
[----:B0-----:R-:W-:-:S05]  /*0200*/  IMAD.WIDE R4, R11, 0x4, R4 ;  /* 0x000000040b047825 */ /* 0x001fca00078e0204 */
[----:B------:R-:W2:Y:S04]  /*0210*/  LDG.E R0, desc[UR4][R4.64] ;  /* 0x0000000404007981 */ /* 0x000ea8000c1e1900 */
[----:B------:R-:W2:Y:S02]  /*0220*/  LDG.E R7, desc[UR4][R4.64+-0x4] ;  /* 0xfffffc0404077981 */ /* 0x000ea4000c1e1900 */
[----:B--2---:R-:W-:-:S04]  /*0230*/  FADD R0, R0, -R7 ;  /* 0x8000000700007221 */ /* 0x004fc80000000000 */
[----:B------:R-:W-:Y:S01]  /*0240*/  FADD R13, R13, R0 ;  /* 0x000000000d0d7221 */ /* 0x000fe20000000000 */
[----:B------:R-:W-:Y:S06]  /*0250*/  BRA `(.L_x_13) ;  /* 0x0000000000307947 */ /* 0x000fec0003800000 */
.L_x_14:
[----:B------:R-:W-:-:S04]  /*0260*/  ISETP.GE.AND P0, PT, R8, R5, PT ;  /* 0x000000050800720c */ /* 0x000fc80003f06270 */
[----:B------:R-:W-:-:S13]  /*0270*/  ISETP.LT.OR P0, PT, R8, 0x1, P0 ;  /* 0x000000010800780c */ /* 0x000fda0000701670 */
[----:B------:R-:W-:Y:S05]  /*0280*/  @P0 BRA `(.L_x_13) ;  /* 0x0000000000240947 */ /* 0x000fea0003800000 */
[----:B------:R-:W0:Y:S02]  /*0290*/  LDC.64 R4, c[0x0][0x390] ;  /* 0x0000e400ff047b82 */ /* 0x000e240000000a00 */
[----:B0-----:R-:W-:-:S05]  /*02a0*/  IMAD.WIDE R8, R11, 0x4, R4 ;  /* 0x000000040b087825 */ /* 0x001fca00078e0204 */
[----:B------:R-:W2:Y:S04]  /*02b0*/  LDG.E R0, desc[UR4][R8.64+0x4] ;  /* 0x0000040408007981 */ /* 0x000ea8000c1e1900 */
[----:B------:R-:W2:Y:S01]  /*02c0*/  LDG.E R5, desc[UR4][R8.64+-0x4] ;  /* 0xfffffc0408057981 */ /* 0x000ea2000c1e1900 */
[----:B------:R-:W-:Y:S01]  /*02d0*/  F2F.F64.F32 R6, R13 ;  /* 0x0000000d00067310 */ /* 0x000fe20000201800 */
[----:B--2---:R-:W-:-:S07]  /*02e0*/  FADD R0, -R5, R0 ;  /* 0x0000000005007221 */ /* 0x004fce0000000100 */
[----:B------:R-:W0:Y:S02]  /*02f0*/  F2F.F64.F32 R4, R0 ;  /* 0x0000000000047310 */ /* 0x000e240000201800 */
[----:B0-----:R-:W-:-:S06]  /*0300*/  DFMA R4, R4, 0.5, R6 ;  /* 0x3fe000000404782b */ /* 0x001fcc0000000006 */
[----:B------:R0:W1:Y:S05]  /*0310*/  F2F.F32.F64 R13, R4 ;  /* 0x00000004000d7310 */ /* 0x00006a0000301000 */
.L_x_13:
[----:B------:R-:W-:Y:S05]  /*0320*/  BSYNC.RECONVERGENT B0 ;  /* 0x0000000000007941 */ /* 0x000fea0003800200 */
.L_x_12:
[----:B-1----:R-:W-:Y:S01]  /*0330*/  STG.E desc[UR4][R2.64], R13 ;  /* 0x0000000d02007986 */ /* 0x002fe2000c101904 */
[----:B------:R-:W-:Y:S05]  /*0340*/  EXIT ;  /* 0x000000000000794d */ /* 0x000fea0003800000 */
.L_x_15:
        /* <DEDUP_REMOVED lines=11> */
.L_x_23:


//--------------------- .text.convolveVertically  --------------------------
	.section	.text.convolveVertically,"ax",@progbits
	.align	128
        .global         convolveVertically
        .type           convolveVertically,@function
        .size           convolveVertically,(.L_x_24 - convolveVertically)
        .other          convolveVertically,@"STO_CUDA_ENTRY STV_DEFAULT"
convolveVertically:
.text.convolveVertically:
[----:B------:R-:W-:Y:S01]  /*0000*/  LDC R1, c[0x0][0x37c] ;  /* 0x0000df00ff017b82 */ /* 0x000fe20000000800 */
[----:B------:R-:W0:Y:S07]  /*0010*/  S2R R12, SR_TID.Y ;  /* 0x00000000000c7919 */ /* 0x000e2e0000002200 */
[----:B------:R-:W0:Y:S01]  /*0020*/  S2UR UR4, SR_CTAID.Y ;  /* 0x00000000000479c3 */ /* 0x000e220000002600 */
[----:B------:R-:W1:Y:S07]  /*0030*/  S2R R0, SR_TID.X ;  /* 0x0000000000007919 */ /* 0x000e6e0000002100 */
[----:B------:R-:W0:Y:S08]  /*0040*/  LDC R3, c[0x0][0x364] ;  /* 0x0000d900ff037b82 */ /* 0x000e300000000800 */
[----:B------:R-:W1:Y:S08]  /*0050*/  S2UR UR5, SR_CTAID.X ;  /* 0x00000000000579c3 */ /* 0x000e700000002500 */
[----:B------:R-:W1:Y:S08]  /*0060*/  LDC R7, c[0x0][0x360] ;  /* 0x0000d800ff077b82 */ /* 0x000e700000000800 */
[----:B------:R-:W2:Y:S01]  /*0070*/  LDC.64 R4, c[0x0][0x380] ;  /* 0x0000e000ff047b82 */ /* 0x000ea20000000a00 */
[----:B0-----:R-:W-:-:S02]  /*0080*/  IMAD R12, R3, UR4, R12 ;  /* 0x00000004030c7c24 */ /* 0x001fc4000f8e020c */
[----:B-1----:R-:W-:-:S03]  /*0090*/  IMAD R0, R7, UR5, R0 ;  /* 0x0000000507007c24 */ /* 0x002fc6000f8e0200 */
[----:B--2---:R-:W-:-:S04]  /*00a0*/  ISETP.GE.AND P0, PT, R12, R4, PT ;  /* 0x000000040c00720c */ /* 0x004fc80003f06270 */
[----:B------:R-:W-:-:S13]  /*00b0*/  ISETP.GE.OR P0, PT, R0, R5, P0 ;  /* 0x000000050000720c */ /* 0x000fda0000706670 */
[----:B------:R-:W-:Y:S05]  /*00c0*/  @P0 EXIT ;  /* 0x000000000000094d */ /* 0x000fea0003800000 */
[C---:B------:R-:W-:Y:S01]  /*00d0*/  ISETP.NE.AND P0, PT, R12.reuse, RZ, PT ;  /* 0x000000ff0c00720c */ /* 0x040fe20003f05270 */
[----:B------:R-:W0:Y:S01]  /*00e0*/  LDC.64 R2, c[0x0][0x388] ;  /* 0x0000e200ff027b82 */ /* 0x000e220000000a00 */
[----:B------:R-:W1:Y:S01]  /*00f0*/  LDCU.64 UR4, c[0x0][0x358] ;  /* 0x00006b00ff0477ac */ /* 0x000e620008000a00 */
[----:B------:R-:W-:-:S10]  /*0100*/  IMAD R6, R12, R5, R0 ;  /* 0x000000050c067224 */ /* 0x000fd400078e0200 */
[----:B------:R-:W2:Y:S01]  /*0110*/  @!P0 LDC.64 R10, c[0x0][0x390] ;  /* 0x0000e400ff0a8b82 */ /* 0x000ea20000000a00 */
[----:B------:R-:W-:Y:S01]  /*0120*/  @!P0 IADD3 R9, PT, PT, R0, R5, RZ ;  /* 0x0000000500098210 */ /* 0x000fe20007ffe0ff */
[----:B0-----:R-:W-:-:S05]  /*0130*/  IMAD.WIDE R2, R6, 0x4, R2 ;  /* 0x0000000406027825 */ /* 0x001fca00078e0202 */
[----:B-1----:R-:W3:Y:S01]  /*0140*/  LDG.E R7, desc[UR4][R2.64] ;  /* 0x0000000402077981 */ /* 0x002ee2000c1e1900 */
[----:B--2---:R-:W-:-:S04]  /*0150*/  @!P0 IMAD.WIDE R8, R9, 0x4, R10 ;  /* 0x0000000409088825 */ /* 0x004fc800078e020a */
[----:B------:R-:W-:Y:S02]  /*0160*/  @!P0 IMAD.WIDE R10, R0, 0x4, R10 ;  /* 0x00000004000a8825 */ /* 0x000fe400078e020a */
        /* <DEDUP_REMOVED lines=9> */
[----:B------:R-:W0:Y:S01]  /*0200*/  LDC.64 R8, c[0x0][0x390] ;  /* 0x0000e400ff087b82 */ /* 0x000e220000000a00 */
[----:B------:R-:W-:-:S05]  /*0210*/  IMAD R5, R12, R5, -R5 ;  /* 0x000000050c057224 */ /* 0x000fca00078e0a05 */
[----:B------:R-:W-:Y:S01]  /*0220*/  IADD3 R11, PT, PT, R0, R5, RZ ;  /* 0x00000005000b7210 */ /* 0x000fe20007ffe0ff */
[----:B0-----:R-:W-:-:S04]  /*0230*/  IMAD.WIDE R4, R6, 0x4, R8 ;  /* 0x0000000406047825 */ /* 0x001fc800078e0208 */
[----:B------:R-:W-:Y:S02]  /*0240*/  IMAD.WIDE R8, R11, 0x4, R8 ;  /* 0x000000040b087825 */ /* 0x000fe400078e0208 */
[----:B------:R-:W2:Y:S04]  /*0250*/  LDG.E R4, desc[UR4][R4.64] ;  /* 0x0000000404047981 */ /* 0x000ea8000c1e1900 */
[----:B------:R-:W2:Y:S02]  /*0260*/  LDG.E R9, desc[UR4][R8.64] ;  /* 0x0000000408097981 */ /* 0x000ea4000c1e1900 */
[----:B--2---:R-:W-:-:S04]  /*0270*/  FADD R0, R4, -R9 ;  /* 0x8000000904007221 */ /* 0x004fc80000000000 */
[----:B------:R-:W-:Y:S01]  /*0280*/  FADD R7, R7, R0 ;  /* 0x0000000007077221 */ /* 0x000fe20000000000 */
[----:B------:R-:W-:Y:S06]  /*0290*/  BRA `(.L_x_17) ;  /* 0x0000000000447947 */ /* 0x000fec0003800000 */
.L_x_18:
[----:B------:R-:W-:-:S13]  /*02a0*/  ISETP.GE.U32.AND P0, PT, R12, R9, PT ;  /* 0x000000090c00720c */ /* 0x000fda0003f06070 */
[----:B------:R-:W-:Y:S05]  /*02b0*/  @P0 BRA `(.L_x_17) ;  /* 0x00000000003c0947 */ /* 0x000fea0003800000 */
[----:B------:R-:W0:Y:S01]  /*02c0*/  LDC.64 R8, c[0x0][0x390] ;  /* 0x0000e400ff087b82 */ /* 0x000e220000000a00 */
[-C--:B------:R-:W-:Y:S01]  /*02d0*/  IMAD R12, R12, R5.reuse, R5 ;  /* 0x000000050c0c7224 */ /* 0x080fe200078e0205 */
[----:B------:R-:W-:Y:S02]  /*02e0*/  IADD3 R11, PT, PT, -R5, RZ, RZ ;  /* 0x000000ff050b7210 */ /* 0x000fe40007ffe1ff */
[----:B------:R-:W-:Y:S02]  /*02f0*/  IADD3 R5, PT, PT, R6, R5, RZ ;  /* 0x0000000506057210 */ /* 0x000fe40007ffe0ff */
[----:B------:R-:W-:-:S04]  /*0300*/  LEA R11, R11, R12, 0x1 ;  /* 0x0000000c0b0b7211 */ /* 0x000fc800078e08ff */
[----:B------:R-:W-:Y:S01]  /*0310*/  IADD3 R11, PT, PT, R0, R11, RZ ;  /* 0x0000000b000b7210 */ /* 0x000fe20007ffe0ff */
[----:B0-----:R-:W-:-:S04]  /*0320*/  IMAD.WIDE R4, R5, 0x4, R8 ;  /* 0x0000000405047825 */ /* 0x001fc800078e0208 */
[----:B------:R-:W-:Y:S02]  /*0330*/  IMAD.WIDE R8, R11, 0x4, R8 ;  /* 0x000000040b087825 */ /* 0x000fe400078e0208 */
[----:B------:R-:W2:Y:S04]  /*0340*/  LDG.E R4, desc[UR4][R4.64] ;  /* 0x0000000404047981 */ /* 0x000ea8000c1e1900 */
[----:B------:R-:W2:Y:S01]  /*0350*/  LDG.E R9, desc[UR4][R8.64] ;  /* 0x0000000408097981 */ /* 0x000ea2000c1e1900 */
[----:B------:R-:W-:Y:S01]  /*0360*/  F2F.F64.F32 R6, R7 ;  /* 0x0000000700067310 */ /* 0x000fe20000201800 */
[----:B--2---:R-:W-:-:S07]  /*0370*/  FADD R0, R4, -R9 ;  /* 0x8000000904007221 */ /* 0x004fce0000000000 */
[----:B------:R-:W0:Y:S02]  /*0380*/  F2F.F64.F32 R10, R0 ;  /* 0x00000000000a7310 */ /* 0x000e240000201800 */
[----:B0-----:R-:W-:-:S06]  /*0390*/  DFMA R10, R10, 0.5, R6 ;  /* 0x3fe000000a0a782b */ /* 0x001fcc0000000006 */
[----:B------:R0:W1:Y:S05]  /*03a0*/  F2F.F32.F64 R7, R10 ;  /* 0x0000000a00077310 */ /* 0x00006a0000301000 */
.L_x_17:
[----:B------:R-:W-:Y:S05]  /*03b0*/  BSYNC.RECONVERGENT B0 ;  /* 0x0000000000007941 */ /* 0x000fea0003800200 */
.L_x_16:
[----:B-1----:R-:W-:Y:S01]  /*03c0*/  STG.E desc[UR4][R2.64], R7 ;  /* 0x0000000702007986 */ /* 0x002fe2000c101904 */
[----:B------:R-:W-:Y:S05]  /*03d0*/  EXIT ;  /* 0x000000000000794d */ /* 0x000fea0003800000 */
.L_x_19:
        /* <DEDUP_REMOVED lines=10> */
.L_x_24:


//--------------------- .nv.shared.reserved.0     --------------------------
	.section	.nv.shared.reserved.0,"aw",@nobits
	.weak		__nv_reservedSMEM_offset_0_alias
	.size		__nv_reservedSMEM_offset_0_alias, 0, 64
	.other		__nv_reservedSMEM_offset_0_alias,@"STO_CUDA_RESERVED_SHARED STV_DEFAULT"
__nv_reservedSMEM_offset_0_alias:
	.zero		0
	.zero		64


//--------------------- .nv.constant0.normalize   --------------------------
	.section	.nv.constant0.normalize,"a",@progbits
	.sectionflags	@""
	.align	4
.nv.constant0.normalize:
	.zero		920


//--------------------- .nv.constant0.convolveHorizontally --------------------------
	.section	.nv.constant0.convolveHorizontally,"a",@progbits
	.sectionflags	@""
	.align	4
.nv.constant0.convolveHorizontally:
	.zero		920


//--------------------- .nv.constant0.convolveVertically --------------------------
	.section	.nv.constant0.convolveVertically,"a",@progbits
	.sectionflags	@""
	.align	4
.nv.constant0.convolveVertically:
	.zero		920


//--------------------- SYMBOLS --------------------------

	.type		.nv.reservedSmem.offset0,@object
	.size		.nv.reservedSmem.offset0,0x4
